//
// Generated by NVIDIA NVVM Compiler
//
// Compiler Build ID: CL-36424714
// Cuda compilation tools, release 13.0, V13.0.88
// Based on NVVM 20.0.0
//

.version 9.0
.target sm_100
.address_size 64

	// .globl	_Z9matrixMulPKfS0_Pf
// _ZZ9matrixMulPKfS0_PfE3s_a has been demoted
// _ZZ9matrixMulPKfS0_PfE3s_b has been demoted

.visible .entry _Z9matrixMulPKfS0_Pf(
	.param .u64 .ptr .align 1 _Z9matrixMulPKfS0_Pf_param_0,
	.param .u64 .ptr .align 1 _Z9matrixMulPKfS0_Pf_param_1,
	.param .u64 .ptr .align 1 _Z9matrixMulPKfS0_Pf_param_2
)
{
	.reg .pred 	%p<2>;
	.reg .b32 	%r<33>;
	.reg .b32 	%f<102>;
	.reg .b64 	%rd<13>;
	// demoted variable
	.shared .align 4 .b8 _ZZ9matrixMulPKfS0_PfE3s_a[4096];
	// demoted variable
	.shared .align 4 .b8 _ZZ9matrixMulPKfS0_PfE3s_b[4096];
	ld.param.u64 	%rd4, [_Z9matrixMulPKfS0_Pf_param_0];
	ld.param.u64 	%rd5, [_Z9matrixMulPKfS0_Pf_param_1];
	ld.param.u64 	%rd3, [_Z9matrixMulPKfS0_Pf_param_2];
	cvta.to.global.u64 	%rd1, %rd5;
	cvta.to.global.u64 	%rd2, %rd4;
	mov.u32 	%r16, %ctaid.y;
	mov.u32 	%r17, %ntid.y;
	mov.u32 	%r18, %tid.y;
	mad.lo.s32 	%r1, %r16, %r17, %r18;
	mov.u32 	%r19, %ctaid.x;
	mov.u32 	%r20, %ntid.x;
	mov.u32 	%r21, %tid.x;
	mad.lo.s32 	%r2, %r19, %r20, %r21;
	shl.b32 	%r22, %r1, 12;
	or.b32  	%r30, %r22, %r21;
	shl.b32 	%r23, %r18, 7;
	mov.u32 	%r24, _ZZ9matrixMulPKfS0_PfE3s_a;
	add.s32 	%r4, %r24, %r23;
	shl.b32 	%r25, %r21, 2;
	add.s32 	%r5, %r4, %r25;
	shl.b32 	%r26, %r18, 11;
	mov.u32 	%r27, _ZZ9matrixMulPKfS0_PfE3s_b;
	add.s32 	%r7, %r27, %r25;
	add.s32 	%r6, %r7, %r23;
	add.s32 	%r31, %r2, %r26;
	mov.f32 	%f101, 0f00000000;
	mov.b32 	%r32, 0;
$L__BB0_1:
	mul.wide.u32 	%rd6, %r30, 4;
	add.s64 	%rd7, %rd2, %rd6;
	ld.global.nc.f32 	%f4, [%rd7];
	st.shared.f32 	[%r5], %f4;
	mul.wide.u32 	%rd8, %r31, 4;
	add.s64 	%rd9, %rd1, %rd8;
	ld.global.nc.f32 	%f5, [%rd9];
	st.shared.f32 	[%r6], %f5;
	bar.sync 	0;
	ld.shared.f32 	%f6, [%r4];
	ld.shared.f32 	%f7, [%r7];
	fma.rn.f32 	%f8, %f6, %f7, %f101;
	ld.shared.f32 	%f9, [%r4+4];
	ld.shared.f32 	%f10, [%r7+128];
	fma.rn.f32 	%f11, %f9, %f10, %f8;
	ld.shared.f32 	%f12, [%r4+8];
	ld.shared.f32 	%f13, [%r7+256];
	fma.rn.f32 	%f14, %f12, %f13, %f11;
	ld.shared.f32 	%f15, [%r4+12];
	ld.shared.f32 	%f16, [%r7+384];
	fma.rn.f32 	%f17, %f15, %f16, %f14;
	ld.shared.f32 	%f18, [%r4+16];
	ld.shared.f32 	%f19, [%r7+512];
	fma.rn.f32 	%f20, %f18, %f19, %f17;
	ld.shared.f32 	%f21, [%r4+20];
	ld.shared.f32 	%f22, [%r7+640];
	fma.rn.f32 	%f23, %f21, %f22, %f20;
	ld.shared.f32 	%f24, [%r4+24];
	ld.shared.f32 	%f25, [%r7+768];
	fma.rn.f32 	%f26, %f24, %f25, %f23;
	ld.shared.f32 	%f27, [%r4+28];
	ld.shared.f32 	%f28, [%r7+896];
	fma.rn.f32 	%f29, %f27, %f28, %f26;
	ld.shared.f32 	%f30, [%r4+32];
	ld.shared.f32 	%f31, [%r7+1024];
	fma.rn.f32 	%f32, %f30, %f31, %f29;
	ld.shared.f32 	%f33, [%r4+36];
	ld.shared.f32 	%f34, [%r7+1152];
	fma.rn.f32 	%f35, %f33, %f34, %f32;
	ld.shared.f32 	%f36, [%r4+40];
	ld.shared.f32 	%f37, [%r7+1280];
	fma.rn.f32 	%f38, %f36, %f37, %f35;
	ld.shared.f32 	%f39, [%r4+44];
	ld.shared.f32 	%f40, [%r7+1408];
	fma.rn.f32 	%f41, %f39, %f40, %f38;
	ld.shared.f32 	%f42, [%r4+48];
	ld.shared.f32 	%f43, [%r7+1536];
	fma.rn.f32 	%f44, %f42, %f43, %f41;
	ld.shared.f32 	%f45, [%r4+52];
	ld.shared.f32 	%f46, [%r7+1664];
	fma.rn.f32 	%f47, %f45, %f46, %f44;
	ld.shared.f32 	%f48, [%r4+56];
	ld.shared.f32 	%f49, [%r7+1792];
	fma.rn.f32 	%f50, %f48, %f49, %f47;
	ld.shared.f32 	%f51, [%r4+60];
	ld.shared.f32 	%f52, [%r7+1920];
	fma.rn.f32 	%f53, %f51, %f52, %f50;
	ld.shared.f32 	%f54, [%r4+64];
	ld.shared.f32 	%f55, [%r7+2048];
	fma.rn.f32 	%f56, %f54, %f55, %f53;
	ld.shared.f32 	%f57, [%r4+68];
	ld.shared.f32 	%f58, [%r7+2176];
	fma.rn.f32 	%f59, %f57, %f58, %f56;
	ld.shared.f32 	%f60, [%r4+72];
	ld.shared.f32 	%f61, [%r7+2304];
	fma.rn.f32 	%f62, %f60, %f61, %f59;
	ld.shared.f32 	%f63, [%r4+76];
	ld.shared.f32 	%f64, [%r7+2432];
	fma.rn.f32 	%f65, %f63, %f64, %f62;
	ld.shared.f32 	%f66, [%r4+80];
	ld.shared.f32 	%f67, [%r7+2560];
	fma.rn.f32 	%f68, %f66, %f67, %f65;
	ld.shared.f32 	%f69, [%r4+84];
	ld.shared.f32 	%f70, [%r7+2688];
	fma.rn.f32 	%f71, %f69, %f70, %f68;
	ld.shared.f32 	%f72, [%r4+88];
	ld.shared.f32 	%f73, [%r7+2816];
	fma.rn.f32 	%f74, %f72, %f73, %f71;
	ld.shared.f32 	%f75, [%r4+92];
	ld.shared.f32 	%f76, [%r7+2944];
	fma.rn.f32 	%f77, %f75, %f76, %f74;
	ld.shared.f32 	%f78, [%r4+96];
	ld.shared.f32 	%f79, [%r7+3072];
	fma.rn.f32 	%f80, %f78, %f79, %f77;
	ld.shared.f32 	%f81, [%r4+100];
	ld.shared.f32 	%f82, [%r7+3200];
	fma.rn.f32 	%f83, %f81, %f82, %f80;
	ld.shared.f32 	%f84, [%r4+104];
	ld.shared.f32 	%f85, [%r7+3328];
	fma.rn.f32 	%f86, %f84, %f85, %f83;
	ld.shared.f32 	%f87, [%r4+108];
	ld.shared.f32 	%f88, [%r7+3456];
	fma.rn.f32 	%f89, %f87, %f88, %f86;
	ld.shared.f32 	%f90, [%r4+112];
	ld.shared.f32 	%f91, [%r7+3584];
	fma.rn.f32 	%f92, %f90, %f91, %f89;
	ld.shared.f32 	%f93, [%r4+116];
	ld.shared.f32 	%f94, [%r7+3712];
	fma.rn.f32 	%f95, %f93, %f94, %f92;
	ld.shared.f32 	%f96, [%r4+120];
	ld.shared.f32 	%f97, [%r7+3840];
	fma.rn.f32 	%f98, %f96, %f97, %f95;
	ld.shared.f32 	%f99, [%r4+124];
	ld.shared.f32 	%f100, [%r7+3968];
	fma.rn.f32 	%f101, %f99, %f100, %f98;
	bar.sync 	0;
	add.s32 	%r32, %r32, 1;
	add.s32 	%r31, %r31, 65536;
	add.s32 	%r30, %r30, 32;
	setp.ne.s32 	%p1, %r32, 128;
	@%p1 bra 	$L__BB0_1;
	cvta.to.global.u64 	%rd10, %rd3;
	shl.b32 	%r28, %r1, 11;
	add.s32 	%r29, %r28, %r2;
	mul.wide.s32 	%rd11, %r29, 4;
	add.s64 	%rd12, %rd10, %rd11;
	st.global.f32 	[%rd12], %f101;
	ret;

}


// ===== COMPILED SASS (sm_100) =====

	.target	sm_100

	.elftype	@"ET_EXEC"


//--------------------- .note.nv.tkinfo           --------------------------
	.section	.note.nv.tkinfo,"",@"SHT_NOTE"
	.sectionflags	@"SHF_NOTE_NV_TKINFO"
	.tkinfo
        /*0018*/ 	.word	0x00000002
        /*0030*/ 	.string	""
        /*0030*/ 	.string	"ptxas"
        /*0030*/ 	.string	"Cuda compilation tools, release 13.0, V13.0.88"
        /*0030*/ 	.string	"Build cuda_13.0.r13.0/compiler.36424714_0"
        /*0030*/ 	.string	"-arch sm_100 -m 64 "



//--------------------- .note.nv.cuinfo           --------------------------
	.section	.note.nv.cuinfo,"",@"SHT_NOTE"
	.sectionflags	@"SHF_NOTE_NV_CUINFO"
        /*0018*/ 	.short	0x0002
        /*001a*/ 	.short	0x0064
        /*001c*/ 	.short	0x0082
	.zero		2


//--------------------- .nv.info                  --------------------------
	.section	.nv.info,"",@"SHT_CUDA_INFO"
	.align	4


	//----- nvinfo : EIATTR_REGCOUNT
	.align		4
        /*0000*/ 	.byte	0x04, 0x2f
        /*0002*/ 	.short	(.L_1 - .L_0)
	.align		4
.L_0:
        /*0004*/ 	.word	index@(_Z9matrixMulPKfS0_Pf)
        /*0008*/ 	.word	0x00000020


	//----- nvinfo : EIATTR_FRAME_SIZE
	.align		4
.L_1:
        /*000c*/ 	.byte	0x04, 0x11
        /*000e*/ 	.short	(.L_3 - .L_2)
	.align		4
.L_2:
        /*0010*/ 	.word	index@(_Z9matrixMulPKfS0_Pf)
        /*0014*/ 	.word	0x00000000


	//----- nvinfo : EIATTR_MIN_STACK_SIZE
	.align		4
.L_3:
        /*0018*/ 	.byte	0x04, 0x12
        /*001a*/ 	.short	(.L_5 - .L_4)
	.align		4
.L_4:
        /*001c*/ 	.word	index@(_Z9matrixMulPKfS0_Pf)
        /*0020*/ 	.word	0x00000000
.L_5:


//--------------------- .nv.compat                --------------------------
	.section	.nv.compat,"",@"SHT_CUDA_COMPAT_INFO"
	.align	4
        /*0000*/ 	.byte	0x02, 0x09, 0x00, 0x00, 0x02, 0x02, 0x01, 0x00, 0x02, 0x05, 0x05, 0x00, 0x03, 0x07, 0x01, 0x01
        /*0010*/ 	.byte	0x02, 0x03, 0x00, 0x00, 0x02, 0x06, 0x01, 0x00, 0x04, 0x0b, 0x08, 0x00, 0x09, 0x00, 0x00, 0x00
        /*0020*/ 	.byte	0x00, 0x00, 0x00, 0x00


//--------------------- .nv.info._Z9matrixMulPKfS0_Pf --------------------------
	.section	.nv.info._Z9matrixMulPKfS0_Pf,"",@"SHT_CUDA_INFO"
	.sectionflags	@""
	.align	4


	//----- nvinfo : EIATTR_CUDA_API_VERSION
	.align		4
        /*0000*/ 	.byte	0x04, 0x37
        /*0002*/ 	.short	(.L_7 - .L_6)
.L_6:
        /*0004*/ 	.word	0x00000082


	//----- nvinfo : EIATTR_KPARAM_INFO
	.align		4
.L_7:
        /*0008*/ 	.byte	0x04, 0x17
        /*000a*/ 	.short	(.L_9 - .L_8)
.L_8:
        /*000c*/ 	.word	0x00000000
        /*0010*/ 	.short	0x0002
        /*0012*/ 	.short	0x0010
        /*0014*/ 	.byte	0x00, 0xf5, 0x21, 0x00


	//----- nvinfo : EIATTR_KPARAM_INFO
	.align		4
.L_9:
        /*0018*/ 	.byte	0x04, 0x17
        /*001a*/ 	.short	(.L_11 - .L_10)
.L_10:
        /*001c*/ 	.word	0x00000000
        /*0020*/ 	.short	0x0001
        /*0022*/ 	.short	0x0008
        /*0024*/ 	.byte	0x00, 0xf5, 0x21, 0x00


	//----- nvinfo : EIATTR_KPARAM_INFO
	.align		4
.L_11:
        /*0028*/ 	.byte	0x04, 0x17
        /*002a*/ 	.short	(.L_13 - .L_12)
.L_12:
        /*002c*/ 	.word	0x00000000
        /*0030*/ 	.short	0x0000
        /*0032*/ 	.short	0x0000
        /*0034*/ 	.byte	0x00, 0xf5, 0x21, 0x00


	//----- nvinfo : EIATTR_SPARSE_MMA_MASK
	.align		4
.L_13:
        /*0038*/ 	.byte	0x03, 0x50
        /*003a*/ 	.short	0x0000


	//----- nvinfo : EIATTR_MAXREG_COUNT
	.align		4
        /*003c*/ 	.byte	0x03, 0x1b
        /*003e*/ 	.short	0x00ff


	//----- nvinfo : EIATTR_NUM_BARRIERS
	.align		4
        /*0040*/ 	.byte	0x02, 0x4c
        /*0042*/ 	.byte	0x01
	.zero		1


	//----- nvinfo : EIATTR_MERCURY_ISA_VERSION
	.align		4
        /*0044*/ 	.byte	0x03, 0x5f
        /*0046*/ 	.short	0x0101


	//----- nvinfo : EIATTR_VRC_CTA_INIT_COUNT
	.align		4
        /*0048*/ 	.byte	0x02, 0x4a
	.zero		1
	.zero		1


	//----- nvinfo : EIATTR_EXIT_INSTR_OFFSETS
	.align		4
        /*004c*/ 	.byte	0x04, 0x1c
        /*004e*/ 	.short	(.L_15 - .L_14)


	//   ....[0]....
.L_14:
        /*0050*/ 	.word	0x00000730


	//----- nvinfo : EIATTR_CBANK_PARAM_SIZE
	.align		4
.L_15:
        /*0054*/ 	.byte	0x03, 0x19
        /*0056*/ 	.short	0x0018


	//----- nvinfo : EIATTR_PARAM_CBANK
	.align		4
        /*0058*/ 	.byte	0x04, 0x0a
        /*005a*/ 	.short	(.L_17 - .L_16)
	.align		4
.L_16:
        /*005c*/ 	.word	index@(.nv.constant0._Z9matrixMulPKfS0_Pf)
        /*0060*/ 	.short	0x0380
        /*0062*/ 	.short	0x0018


	//----- nvinfo : EIATTR_SW_WAR
	.align		4
.L_17:
        /*0064*/ 	.byte	0x04, 0x36
        /*0066*/ 	.short	(.L_19 - .L_18)
.L_18:
        /*0068*/ 	.word	0x00000008
.L_19:


//--------------------- .nv.callgraph             --------------------------
	.section	.nv.callgraph,"",@"SHT_CUDA_CALLGRAPH"
	.align	4
	.sectionentsize	8
	.align		4
        /*0000*/ 	.word	0x00000000
	.align		4
        /*0004*/ 	.word	0xffffffff
	.align		4
        /*0008*/ 	.word	0x00000000
	.align		4
        /*000c*/ 	.word	0xfffffffe
	.align		4
        /*0010*/ 	.word	0x00000000
	.align		4
        /*0014*/ 	.word	0xfffffffd
	.align		4
        /*0018*/ 	.word	0x00000000
	.align		4
        /*001c*/ 	.word	0xfffffffc


//--------------------- .text._Z9matrixMulPKfS0_Pf --------------------------
	.section	.text._Z9matrixMulPKfS0_Pf,"ax",@progbits
	.align	128
        .global         _Z9matrixMulPKfS0_Pf
        .type           _Z9matrixMulPKfS0_Pf,@function
        .size           _Z9matrixMulPKfS0_Pf,(.L_x_2 - _Z9matrixMulPKfS0_Pf)
        .other          _Z9matrixMulPKfS0_Pf,@"STO_CUDA_ENTRY STV_DEFAULT"
_Z9matrixMulPKfS0_Pf:
.text._Z9matrixMulPKfS0_Pf:
[----:B------:R-:W-:Y:S01]  /*0000*/  LDC R1, c[0x0][0x37c] ;  /* 0x0000df00ff017b82 */ /* 0x000fe20000000800 */
[----:B------:R-:W0:Y:S07]  /*0010*/  S2R R9, SR_TID.Y ;  /* 0x0000000000097919 */ /* 0x000e2e0000002200 */
[----:B------:R-:W-:Y:S01]  /*0020*/  S2UR UR7, SR_CTAID.Y ;  /* 0x00000000000779c3 */ /* 0x000fe20000002600 */
[----:B------:R-:W-:Y:S01]  /*0030*/  UMOV UR4, 0x400 ;  /* 0x0000040000047882 */ /* 0x000fe20000000000 */
[----:B------:R-:W-:Y:S01]  /*0040*/  HFMA2 R23, -RZ, RZ, 0, 0 ;  /* 0x00000000ff177431 */ /* 0x000fe200000001ff */
[----:B------:R-:W1:Y:S01]  /*0050*/  S2R R5, SR_TID.X ;  /* 0x0000000000057919 */ /* 0x000e620000002100 */
[----:B------:R-:W-:Y:S01]  /*0060*/  UIADD3 UR5, UPT, UPT, UR4, 0x1000, URZ ;  /* 0x0000100004057890 */ /* 0x000fe2000fffe0ff */
[----:B------:R-:W2:Y:S03]  /*0070*/  LDCU.64 UR8, c[0x0][0x358] ;  /* 0x00006b00ff0877ac */ /* 0x000ea60008000a00 */
[----:B------:R-:W3:Y:S08]  /*0080*/  S2UR UR6, SR_CgaCtaId ;  /* 0x00000000000679c3 */ /* 0x000ef00000008800 */
[----:B------:R-:W4:Y:S08]  /*0090*/  LDC R16, c[0x0][0x364] ;  /* 0x0000d900ff107b82 */ /* 0x000f300000000800 */
[----:B------:R-:W5:Y:S08]  /*00a0*/  S2UR UR10, SR_CTAID.X ;  /* 0x00000000000a79c3 */ /* 0x000f700000002500 */
[----:B------:R-:W5:Y:S01]  /*00b0*/  LDC R7, c[0x0][0x360] ;  /* 0x0000d800ff077b82 */ /* 0x000f620000000800 */
[----:B---3--:R-:W-:-:S02]  /*00c0*/  ULEA UR4, UR6, UR4, 0x18 ;  /* 0x0000000406047291 */ /* 0x008fc4000f8ec0ff */
[----:B------:R-:W-:-:S04]  /*00d0*/  ULEA UR5, UR6, UR5, 0x18 ;  /* 0x0000000506057291 */ /* 0x000fc8000f8ec0ff */
[----:B0-----:R-:W-:Y:S01]  /*00e0*/  LEA R6, R9, UR4, 0x7 ;  /* 0x0000000409067c11 */ /* 0x001fe2000f8e38ff */
[----:B------:R-:W0:Y:S01]  /*00f0*/  LDC.64 R20, c[0x0][0x380] ;  /* 0x0000e000ff147b82 */ /* 0x000e220000000a00 */
[----:B----4-:R-:W-:Y:S01]  /*0100*/  IMAD R16, R16, UR7, R9 ;  /* 0x0000000710107c24 */ /* 0x010fe2000f8e0209 */
[----:B-1----:R-:W-:Y:S01]  /*0110*/  LEA R2, R5, UR5, 0x2 ;  /* 0x0000000505027c11 */ /* 0x002fe2000f8e10ff */
[----:B------:R-:W-:-:S03]  /*0120*/  UMOV UR4, URZ ;  /* 0x000000ff00047c82 */ /* 0x000fc60008000000 */
[----:B------:R-:W-:Y:S02]  /*0130*/  SHF.L.U32 R0, R16, 0xc, RZ ;  /* 0x0000000c10007819 */ /* 0x000fe400000006ff */
[----:B------:R-:W1:Y:S01]  /*0140*/  LDC.64 R18, c[0x0][0x388] ;  /* 0x0000e200ff127b82 */ /* 0x000e620000000a00 */
[----:B------:R-:W-:Y:S02]  /*0150*/  LEA R4, R9, R2, 0x7 ;  /* 0x0000000209047211 */ /* 0x000fe400078e38ff */
[----:B------:R-:W-:Y:S01]  /*0160*/  LOP3.LUT R0, R0, R5, RZ, 0xfc, !PT ;  /* 0x0000000500007212 */ /* 0x000fe200078efcff */
[----:B-----5:R-:W-:Y:S01]  /*0170*/  IMAD R7, R7, UR10, R5 ;  /* 0x0000000a07077c24 */ /* 0x020fe2000f8e0205 */
[----:B------:R-:W-:-:S04]  /*0180*/  LEA R5, R5, R6, 0x2 ;  /* 0x0000000605057211 */ /* 0x000fc800078e10ff */
[----:B--2---:R-:W-:-:S07]  /*0190*/  LEA R3, R9, R7, 0xb ;  /* 0x0000000709037211 */ /* 0x004fce00078e58ff */
.L_x_0:
[----:B0-----:R-:W-:-:S04]  /*01a0*/  IMAD.WIDE.U32 R8, R0, 0x4, R20 ;  /* 0x0000000400087825 */ /* 0x001fc800078e0014 */
[C---:B-1----:R-:W-:Y:S01]  /*01b0*/  IMAD.WIDE.U32 R26, R3.reuse, 0x4, R18 ;  /* 0x00000004031a7825 */ /* 0x042fe200078e0012 */
[----:B------:R-:W2:Y:S05]  /*01c0*/  LDG.E.CONSTANT R22, desc[UR8][R8.64] ;  /* 0x0000000808167981 */ /* 0x000eaa000c1e9900 */
[----:B------:R-:W3:Y:S01]  /*01d0*/  LDG.E.CONSTANT R27, desc[UR8][R26.64] ;  /* 0x000000081a1b7981 */ /* 0x000ee2000c1e9900 */
[----:B------:R-:W-:Y:S01]  /*01e0*/  UIADD3 UR4, UPT, UPT, UR4, 0x1, URZ ;  /* 0x0000000104047890 */ /* 0x000fe2000fffe0ff */
[----:B------:R-:W-:Y:S02]  /*01f0*/  IADD3 R0, PT, PT, R0, 0x20, RZ ;  /* 0x0000002000007810 */ /* 0x000fe40007ffe0ff */
[----:B------:R-:W-:Y:S01]  /*0200*/  IADD3 R3, PT, PT, R3, 0x10000, RZ ;  /* 0x0001000003037810 */ /* 0x000fe20007ffe0ff */
[----:B------:R-:W-:Y:S01]  /*0210*/  UISETP.NE.AND UP0, UPT, UR4, 0x80, UPT ;  /* 0x000000800400788c */ /* 0x000fe2000bf05270 */
[----:B--2---:R-:W-:Y:S04]  /*0220*/  STS [R5], R22 ;  /* 0x0000001605007388 */ /* 0x004fe80000000800 */
[----:B---3--:R-:W-:Y:S01]  /*0230*/  STS [R4], R27 ;  /* 0x0000001b04007388 */ /* 0x008fe20000000800 */
[----:B------:R-:W-:Y:S06]  /*0240*/  BAR.SYNC.DEFER_BLOCKING 0x0 ;  /* 0x0000000000007b1d */ /* 0x000fec0000010000 */
[----:B------:R-:W-:Y:S04]  /*0250*/  LDS R28, [R2] ;  /* 0x00000000021c7984 */ /* 0x000fe80000000800 */
[----:B------:R-:W0:Y:S04]  /*0260*/  LDS.128 R12, [R6] ;  /* 0x00000000060c7984 */ /* 0x000e280000000c00 */
[----:B------:R-:W1:Y:S04]  /*0270*/  LDS R29, [R2+0x80] ;  /* 0x00008000021d7984 */ /* 0x000e680000000800 */
[----:B------:R-:W2:Y:S04]  /*0280*/  LDS R25, [R2+0x100] ;  /* 0x0001000002197984 */ /* 0x000ea80000000800 */
[----:B------:R-:W3:Y:S04]  /*0290*/  LDS R24, [R2+0x180] ;  /* 0x0001800002187984 */ /* 0x000ee80000000800 */
[----:B------:R-:W-:Y:S04]  /*02a0*/  LDS R17, [R2+0x200] ;  /* 0x0002000002117984 */ /* 0x000fe80000000800 */
[----:B------:R-:W4:Y:S04]  /*02b0*/  LDS.128 R8, [R6+0x10] ;  /* 0x0000100006087984 */ /* 0x000f280000000c00 */
[----:B------:R-:W5:Y:S04]  /*02c0*/  LDS R22, [R2+0x280] ;  /* 0x0002800002167984 */ /* 0x000f680000000800 */
[----:B------:R-:W-:Y:S01]  /*02d0*/  LDS R26, [R2+0x380] ;  /* 0x00038000021a7984 */ /* 0x000fe20000000800 */
[----:B0-----:R-:W-:-:S03]  /*02e0*/  FFMA R12, R12, R28, R23 ;  /* 0x0000001c0c0c7223 */ /* 0x001fc60000000017 */
[----:B------:R-:W0:Y:S01]  /*02f0*/  LDS R23, [R2+0x300] ;  /* 0x0003000002177984 */ /* 0x000e220000000800 */
[----:B-1----:R-:W-:-:S03]  /*0300*/  FFMA R12, R29, R13, R12 ;  /* 0x0000000d1d0c7223 */ /* 0x002fc6000000000c */
[----:B------:R-:W-:Y:S01]  /*0310*/  LDS R28, [R2+0x580] ;  /* 0x00058000021c7984 */ /* 0x000fe20000000800 */
[----:B--2---:R-:W-:-:S04]  /*0320*/  FFMA R25, R25, R14, R12 ;  /* 0x0000000e19197223 */ /* 0x004fc8000000000c */
[----:B---3--:R-:W-:Y:S02]  /*0330*/  FFMA R27, R24, R15, R25 ;  /* 0x0000000f181b7223 */ /* 0x008fe40000000019 */
[----:B------:R-:W-:Y:S04]  /*0340*/  LDS R25, [R2+0x400] ;  /* 0x0004000002197984 */ /* 0x000fe80000000800 */
[----:B------:R-:W1:Y:S01]  /*0350*/  LDS.128 R12, [R6+0x20] ;  /* 0x00002000060c7984 */ /* 0x000e620000000c00 */
[----:B----4-:R-:W-:-:S03]  /*0360*/  FFMA R17, R8, R17, R27 ;  /* 0x0000001108117223 */ /* 0x010fc6000000001b */
[----:B------:R-:W2:Y:S01]  /*0370*/  LDS R24, [R2+0x480] ;  /* 0x0004800002187984 */ /* 0x000ea20000000800 */
[----:B-----5:R-:W-:-:S03]  /*0380*/  FFMA R22, R22, R9, R17 ;  /* 0x0000000916167223 */ /* 0x020fc60000000011 */
[----:B------:R-:W3:Y:S01]  /*0390*/  LDS R17, [R2+0x500] ;  /* 0x0005000002117984 */ /* 0x000ee20000000800 */
[----:B0-----:R-:W-:-:S03]  /*03a0*/  FFMA R23, R23, R10, R22 ;  /* 0x0000000a17177223 */ /* 0x001fc60000000016 */
[----:B------:R-:W-:Y:S01]  /*03b0*/  LDS R22, [R2+0x680] ;  /* 0x0006800002167984 */ /* 0x000fe20000000800 */
[----:B------:R-:W-:-:S03]  /*03c0*/  FFMA R27, R26, R11, R23 ;  /* 0x0000000b1a1b7223 */ /* 0x000fc60000000017 */
[----:B------:R-:W-:Y:S04]  /*03d0*/  LDS R23, [R2+0x600] ;  /* 0x0006000002177984 */ /* 0x000fe80000000800 */
[----:B------:R-:W0:Y:S04]  /*03e0*/  LDS.128 R8, [R6+0x30] ;  /* 0x0000300006087984 */ /* 0x000e280000000c00 */
[----:B------:R-:W-:Y:S01]  /*03f0*/  LDS R26, [R2+0x780] ;  /* 0x00078000021a7984 */ /* 0x000fe20000000800 */
[----:B-1----:R-:W-:-:S04]  /*0400*/  FFMA R25, R12, R25, R27 ;  /* 0x000000190c197223 */ /* 0x002fc8000000001b */
[----:B--2---:R-:W-:Y:S02]  /*0410*/  FFMA R24, R24, R13, R25 ;  /* 0x0000000d18187223 */ /* 0x004fe40000000019 */
[----:B------:R-:W1:Y:S02]  /*0420*/  LDS R25, [R2+0x700] ;  /* 0x0007000002197984 */ /* 0x000e640000000800 */
[----:B---3--:R-:W-:Y:S02]  /*0430*/  FFMA R17, R17, R14, R24 ;  /* 0x0000000e11117223 */ /* 0x008fe40000000018 */
[----:B------:R-:W-:Y:S02]  /*0440*/  LDS R24, [R2+0x880] ;  /* 0x0008800002187984 */ /* 0x000fe40000000800 */
[----:B------:R-:W-:Y:S02]  /*0450*/  FFMA R27, R28, R15, R17 ;  /* 0x0000000f1c1b7223 */ /* 0x000fe40000000011 */
[----:B------:R-:W-:Y:S04]  /*0460*/  LDS R17, [R2+0x800] ;  /* 0x0008000002117984 */ /* 0x000fe80000000800 */
[----:B------:R-:W2:Y:S04]  /*0470*/  LDS.128 R12, [R6+0x40] ;  /* 0x00004000060c7984 */ /* 0x000ea80000000c00 */
[----:B------:R-:W-:Y:S01]  /*0480*/  LDS R28, [R2+0x980] ;  /* 0x00098000021c7984 */ /* 0x000fe20000000800 */
[----:B0-----:R-:W-:-:S03]  /*0490*/  FFMA R23, R8, R23, R27 ;  /* 0x0000001708177223 */ /* 0x001fc6000000001b */
[----:B------:R-:W0:Y:S01]  /*04a0*/  LDS R27, [R2+0x900] ;  /* 0x00090000021b7984 */ /* 0x000e220000000800 */
[----:B------:R-:W-:-:S03]  /*04b0*/  FFMA R22, R22, R9, R23 ;  /* 0x0000000916167223 */ /* 0x000fc60000000017 */
[----:B------:R-:W-:Y:S01]  /*04c0*/  LDS R23, [R2+0xa00] ;  /* 0x000a000002177984 */ /* 0x000fe20000000800 */
[----:B-1----:R-:W-:-:S03]  /*04d0*/  FFMA R25, R25, R10, R22 ;  /* 0x0000000a19197223 */ /* 0x002fc60000000016 */
[----:B------:R-:W-:Y:S01]  /*04e0*/  LDS R22, [R2+0xa80] ;  /* 0x000a800002167984 */ /* 0x000fe20000000800 */
[----:B------:R-:W-:-:S03]  /*04f0*/  FFMA R25, R26, R11, R25 ;  /* 0x0000000b1a197223 */ /* 0x000fc60000000019 */
[----:B------:R-:W1:Y:S04]  /*0500*/  LDS.128 R8, [R6+0x50] ;  /* 0x0000500006087984 */ /* 0x000e680000000c00 */
[----:B------:R-:W-:Y:S01]  /*0510*/  LDS R26, [R2+0xb80] ;  /* 0x000b8000021a7984 */ /* 0x000fe20000000800 */
[----:B--2---:R-:W-:-:S03]  /*0520*/  FFMA R17, R12, R17, R25 ;  /* 0x000000110c117223 */ /* 0x004fc60000000019 */
[----:B------:R-:W-:Y:S01]  /*0530*/  LDS R25, [R2+0xc00] ;  /* 0x000c000002197984 */ /* 0x000fe20000000800 */
[----:B------:R-:W-:-:S03]  /*0540*/  FFMA R24, R24, R13, R17 ;  /* 0x0000000d18187223 */ /* 0x000fc60000000011 */
[----:B------:R-:W2:Y:S01]  /*0550*/  LDS R17, [R2+0xb00] ;  /* 0x000b000002117984 */ /* 0x000ea20000000800 */
[----:B0-----:R-:W-:-:S03]  /*0560*/  FFMA R27, R27, R14, R24 ;  /* 0x0000000e1b1b7223 */ /* 0x001fc60000000018 */
[----:B------:R-:W-:Y:S01]  /*0570*/  LDS R24, [R2+0xc80] ;  /* 0x000c800002187984 */ /* 0x000fe20000000800 */
[----:B------:R-:W-:-:S03]  /*0580*/  FFMA R27, R28, R15, R27 ;  /* 0x0000000f1c1b7223 */ /* 0x000fc6000000001b */
[----:B------:R-:W0:Y:S04]  /*0590*/  LDS.128 R12, [R6+0x60] ;  /* 0x00006000060c7984 */ /* 0x000e280000000c00 */
[----:B------:R-:W-:Y:S01]  /*05a0*/  LDS R28, [R2+0xf00] ;  /* 0x000f0000021c7984 */ /* 0x000fe20000000800 */
[----:B-1----:R-:W-:-:S04]  /*05b0*/  FFMA R23, R8, R23, R27 ;  /* 0x0000001708177223 */ /* 0x002fc8000000001b */
[----:B------:R-:W-:Y:S02]  /*05c0*/  FFMA R22, R22, R9, R23 ;  /* 0x0000000916167223 */ /* 0x000fe40000000017 */
[----:B------:R-:W1:Y:S02]  /*05d0*/  LDS R23, [R2+0xd00] ;  /* 0x000d000002177984 */ /* 0x000e640000000800 */
[----:B--2---:R-:W-:Y:S02]  /*05e0*/  FFMA R17, R17, R10, R22 ;  /* 0x0000000a11117223 */ /* 0x004fe40000000016 */
[----:B------:R-:W2:Y:S02]  /*05f0*/  LDS R22, [R2+0xd80] ;  /* 0x000d800002167984 */ /* 0x000ea40000000800 */
[----:B------:R-:W-:Y:S02]  /*0600*/  FFMA R27, R26, R11, R17 ;  /* 0x0000000b1a1b7223 */ /* 0x000fe40000000011 */
[----:B------:R-:W-:Y:S04]  /*0610*/  LDS R17, [R2+0xe00] ;  /* 0x000e000002117984 */ /* 0x000fe80000000800 */
[----:B------:R-:W3:Y:S01]  /*0620*/  LDS.128 R8, [R6+0x70] ;  /* 0x0000700006087984 */ /* 0x000ee20000000c00 */
[----:B0-----:R-:W-:-:S03]  /*0630*/  FFMA R25, R12, R25, R27 ;  /* 0x000000190c197223 */ /* 0x001fc6000000001b */
[----:B------:R-:W0:Y:S01]  /*0640*/  LDS R12, [R2+0xe80] ;  /* 0x000e8000020c7984 */ /* 0x000e220000000800 */
[----:B------:R-:W-:-:S03]  /*0650*/  FFMA R26, R24, R13, R25 ;  /* 0x0000000d181a7223 */ /* 0x000fc60000000019 */
[----:B------:R-:W4:Y:S01]  /*0660*/  LDS R24, [R2+0xf80] ;  /* 0x000f800002187984 */ /* 0x000f220000000800 */
[----:B-1----:R-:W-:-:S04]  /*0670*/  FFMA R23, R23, R14, R26 ;  /* 0x0000000e17177223 */ /* 0x002fc8000000001a */
[----:B--2---:R-:W-:-:S04]  /*0680*/  FFMA R15, R22, R15, R23 ;  /* 0x0000000f160f7223 */ /* 0x004fc80000000017 */
[----:B---3--:R-:W-:-:S04]  /*0690*/  FFMA R15, R8, R17, R15 ;  /* 0x00000011080f7223 */ /* 0x008fc8000000000f */
[----:B0-----:R-:W-:-:S04]  /*06a0*/  FFMA R9, R12, R9, R15 ;  /* 0x000000090c097223 */ /* 0x001fc8000000000f */
[----:B------:R-:W-:-:S04]  /*06b0*/  FFMA R9, R28, R10, R9 ;  /* 0x0000000a1c097223 */ /* 0x000fc80000000009 */
[----:B----4-:R-:W-:Y:S01]  /*06c0*/  FFMA R23, R24, R11, R9 ;  /* 0x0000000b18177223 */ /* 0x010fe20000000009 */
[----:B------:R-:W-:Y:S06]  /*06d0*/  BAR.SYNC.DEFER_BLOCKING 0x0 ;  /* 0x0000000000007b1d */ /* 0x000fec0000010000 */
[----:B------:R-:W-:Y:S05]  /*06e0*/  BRA.U UP0, `(.L_x_0) ;  /* 0xfffffff900ac7547 */ /* 0x000fea000b83ffff */
[----:B------:R-:W0:Y:S01]  /*06f0*/  LDC.64 R2, c[0x0][0x390] ;  /* 0x0000e400ff027b82 */ /* 0x000e220000000a00 */
[----:B------:R-:W-:-:S05]  /*0700*/  LEA R7, R16, R7, 0xb ;  /* 0x0000000710077211 */ /* 0x000fca00078e58ff */
[----:B0-----:R-:W-:-:S05]  /*0710*/  IMAD.WIDE R2, R7, 0x4, R2 ;  /* 0x0000000407027825 */ /* 0x001fca00078e0202 */
[----:B------:R-:W-:Y:S01]  /*0720*/  STG.E desc[UR8][R2.64], R23 ;  /* 0x0000001702007986 */ /* 0x000fe2000c101908 */
[----:B------:R-:W-:Y:S05]  /*0730*/  EXIT ;  /* 0x000000000000794d */ /* 0x000fea0003800000 */
.L_x_1:
[----:B------:R-:W-:-:S00]  /*0740*/  BRA `(.L_x_1) ;  /* 0xfffffffc00fc7947 */ /* 0x000fc0000383ffff */
[----:B------:R-:W-:-:S00]  /*0750*/  NOP ;  /* 0x0000000000007918 */ /* 0x000fc00000000000 */
        /* <DEDUP_REMOVED lines=10> */
.L_x_2:


//--------------------- .nv.shared._Z9matrixMulPKfS0_Pf --------------------------
	.section	.nv.shared._Z9matrixMulPKfS0_Pf,"aw",@nobits
	.sectionflags	@""
	.align	4
.nv.shared._Z9matrixMulPKfS0_Pf:
	.zero		9216


//--------------------- .nv.shared.reserved.0     --------------------------
	.section	.nv.shared.reserved.0,"aw",@nobits
	.weak		__nv_reservedSMEM_offset_0_alias
	.size		__nv_reservedSMEM_offset_0_alias, 0, 64
	.other		__nv_reservedSMEM_offset_0_alias,@"STO_CUDA_RESERVED_SHARED STV_DEFAULT"
__nv_reservedSMEM_offset_0_alias:
	.zero		0
	.zero		64


//--------------------- .nv.constant0._Z9matrixMulPKfS0_Pf --------------------------
	.section	.nv.constant0._Z9matrixMulPKfS0_Pf,"a",@progbits
	.sectionflags	@""
	.align	4
.nv.constant0._Z9matrixMulPKfS0_Pf:
	.zero		920


//--------------------- SYMBOLS --------------------------

	.type		.nv.reservedSmem.offset0,@object
	.size		.nv.reservedSmem.offset0,0x4
	.type		.nv.reservedSmem.cap,@object
	.size		.nv.reservedSmem.cap,0x4
